//
// Generated by NVIDIA NVVM Compiler
//
// Compiler Build ID: CL-36424714
// Cuda compilation tools, release 13.0, V13.0.88
// Based on NVVM 20.0.0
//

.version 9.0
.target sm_100
.address_size 64

	// .globl	_Z7encryptiPcS_S_

.visible .entry _Z7encryptiPcS_S_(
	.param .u32 _Z7encryptiPcS_S__param_0,
	.param .u64 .ptr .align 1 _Z7encryptiPcS_S__param_1,
	.param .u64 .ptr .align 1 _Z7encryptiPcS_S__param_2,
	.param .u64 .ptr .align 1 _Z7encryptiPcS_S__param_3
)
{
	.reg .pred 	%p<3>;
	.reg .b16 	%rs<13>;
	.reg .b32 	%r<10>;
	.reg .b64 	%rd<11>;

	ld.param.u32 	%r4, [_Z7encryptiPcS_S__param_0];
	ld.param.u64 	%rd4, [_Z7encryptiPcS_S__param_1];
	ld.param.u64 	%rd5, [_Z7encryptiPcS_S__param_2];
	ld.param.u64 	%rd6, [_Z7encryptiPcS_S__param_3];
	mov.u32 	%r5, %ctaid.x;
	mov.u32 	%r6, %ntid.x;
	mov.u32 	%r7, %tid.x;
	mad.lo.s32 	%r1, %r5, %r6, %r7;
	setp.ge.s32 	%p1, %r1, %r4;
	@%p1 bra 	$L__BB0_3;
	cvta.to.global.u64 	%rd7, %rd4;
	cvta.to.global.u64 	%rd8, %rd5;
	cvta.to.global.u64 	%rd9, %rd6;
	cvt.s64.s32 	%rd10, %r1;
	add.s64 	%rd1, %rd7, %rd10;
	add.s64 	%rd2, %rd8, %rd10;
	add.s64 	%rd3, %rd9, %rd10;
	mov.b32 	%r9, 0;
$L__BB0_2:
	ld.global.u8 	%rs1, [%rd1];
	ld.global.u8 	%rs2, [%rd2];
	xor.b16  	%rs3, %rs2, %rs1;
	st.global.u8 	[%rd3], %rs3;
	ld.global.u8 	%rs4, [%rd1];
	ld.global.u8 	%rs5, [%rd2];
	xor.b16  	%rs6, %rs5, %rs4;
	st.global.u8 	[%rd3], %rs6;
	ld.global.u8 	%rs7, [%rd1];
	ld.global.u8 	%rs8, [%rd2];
	xor.b16  	%rs9, %rs8, %rs7;
	st.global.u8 	[%rd3], %rs9;
	ld.global.u8 	%rs10, [%rd1];
	ld.global.u8 	%rs11, [%rd2];
	xor.b16  	%rs12, %rs11, %rs10;
	st.global.u8 	[%rd3], %rs12;
	add.s32 	%r9, %r9, 4;
	setp.ne.s32 	%p2, %r9, 100;
	@%p2 bra 	$L__BB0_2;
$L__BB0_3:
	ret;

}


// ===== COMPILED SASS (sm_100) =====

	.target	sm_100

	.elftype	@"ET_EXEC"


//--------------------- .note.nv.tkinfo           --------------------------
	.section	.note.nv.tkinfo,"",@"SHT_NOTE"
	.sectionflags	@"SHF_NOTE_NV_TKINFO"
	.tkinfo
        /*0018*/ 	.word	0x00000002
        /*0030*/ 	.string	""
        /*0030*/ 	.string	"ptxas"
        /*0030*/ 	.string	"Cuda compilation tools, release 13.0, V13.0.88"
        /*0030*/ 	.string	"Build cuda_13.0.r13.0/compiler.36424714_0"
        /*0030*/ 	.string	"-arch sm_100 -m 64 "



//--------------------- .note.nv.cuinfo           --------------------------
	.section	.note.nv.cuinfo,"",@"SHT_NOTE"
	.sectionflags	@"SHF_NOTE_NV_CUINFO"
        /*0018*/ 	.short	0x0002
        /*001a*/ 	.short	0x0064
        /*001c*/ 	.short	0x0082
	.zero		2


//--------------------- .nv.info                  --------------------------
	.section	.nv.info,"",@"SHT_CUDA_INFO"
	.align	4


	//----- nvinfo : EIATTR_REGCOUNT
	.align		4
        /*0000*/ 	.byte	0x04, 0x2f
        /*0002*/ 	.short	(.L_1 - .L_0)
	.align		4
.L_0:
        /*0004*/ 	.word	index@(_Z7encryptiPcS_S_)
        /*0008*/ 	.word	0x00000012


	//----- nvinfo : EIATTR_FRAME_SIZE
	.align		4
.L_1:
        /*000c*/ 	.byte	0x04, 0x11
        /*000e*/ 	.short	(.L_3 - .L_2)
	.align		4
.L_2:
        /*0010*/ 	.word	index@(_Z7encryptiPcS_S_)
        /*0014*/ 	.word	0x00000000


	//----- nvinfo : EIATTR_MIN_STACK_SIZE
	.align		4
.L_3:
        /*0018*/ 	.byte	0x04, 0x12
        /*001a*/ 	.short	(.L_5 - .L_4)
	.align		4
.L_4:
        /*001c*/ 	.word	index@(_Z7encryptiPcS_S_)
        /*0020*/ 	.word	0x00000000
.L_5:


//--------------------- .nv.compat                --------------------------
	.section	.nv.compat,"",@"SHT_CUDA_COMPAT_INFO"
	.align	4
        /*0000*/ 	.byte	0x02, 0x09, 0x00, 0x00, 0x02, 0x02, 0x01, 0x00, 0x02, 0x05, 0x05, 0x00, 0x03, 0x07, 0x01, 0x01
        /*0010*/ 	.byte	0x02, 0x03, 0x00, 0x00, 0x02, 0x06, 0x01, 0x00, 0x04, 0x0b, 0x08, 0x00, 0x09, 0x00, 0x00, 0x00
        /*0020*/ 	.byte	0x00, 0x00, 0x00, 0x00


//--------------------- .nv.info._Z7encryptiPcS_S_ --------------------------
	.section	.nv.info._Z7encryptiPcS_S_,"",@"SHT_CUDA_INFO"
	.sectionflags	@""
	.align	4


	//----- nvinfo : EIATTR_CUDA_API_VERSION
	.align		4
        /*0000*/ 	.byte	0x04, 0x37
        /*0002*/ 	.short	(.L_7 - .L_6)
.L_6:
        /*0004*/ 	.word	0x00000082


	//----- nvinfo : EIATTR_KPARAM_INFO
	.align		4
.L_7:
        /*0008*/ 	.byte	0x04, 0x17
        /*000a*/ 	.short	(.L_9 - .L_8)
.L_8:
        /*000c*/ 	.word	0x00000000
        /*0010*/ 	.short	0x0003
        /*0012*/ 	.short	0x0018
        /*0014*/ 	.byte	0x00, 0xf5, 0x21, 0x00


	//----- nvinfo : EIATTR_KPARAM_INFO
	.align		4
.L_9:
        /*0018*/ 	.byte	0x04, 0x17
        /*001a*/ 	.short	(.L_11 - .L_10)
.L_10:
        /*001c*/ 	.word	0x00000000
        /*0020*/ 	.short	0x0002
        /*0022*/ 	.short	0x0010
        /*0024*/ 	.byte	0x00, 0xf5, 0x21, 0x00


	//----- nvinfo : EIATTR_KPARAM_INFO
	.align		4
.L_11:
        /*0028*/ 	.byte	0x04, 0x17
        /*002a*/ 	.short	(.L_13 - .L_12)
.L_12:
        /*002c*/ 	.word	0x00000000
        /*0030*/ 	.short	0x0001
        /*0032*/ 	.short	0x0008
        /*0034*/ 	.byte	0x00, 0xf5, 0x21, 0x00


	//----- nvinfo : EIATTR_KPARAM_INFO
	.align		4
.L_13:
        /*0038*/ 	.byte	0x04, 0x17
        /*003a*/ 	.short	(.L_15 - .L_14)
.L_14:
        /*003c*/ 	.word	0x00000000
        /*0040*/ 	.short	0x0000
        /*0042*/ 	.short	0x0000
        /*0044*/ 	.byte	0x00, 0xf0, 0x11, 0x00


	//----- nvinfo : EIATTR_SPARSE_MMA_MASK
	.align		4
.L_15:
        /*0048*/ 	.byte	0x03, 0x50
        /*004a*/ 	.short	0x0000


	//----- nvinfo : EIATTR_MAXREG_COUNT
	.align		4
        /*004c*/ 	.byte	0x03, 0x1b
        /*004e*/ 	.short	0x00ff


	//----- nvinfo : EIATTR_MERCURY_ISA_VERSION
	.align		4
        /*0050*/ 	.byte	0x03, 0x5f
        /*0052*/ 	.short	0x0101


	//----- nvinfo : EIATTR_VRC_CTA_INIT_COUNT
	.align		4
        /*0054*/ 	.byte	0x02, 0x4a
	.zero		1
	.zero		1


	//----- nvinfo : EIATTR_EXIT_INSTR_OFFSETS
	.align		4
        /*0058*/ 	.byte	0x04, 0x1c
        /*005a*/ 	.short	(.L_17 - .L_16)


	//   ....[0]....
.L_16:
        /*005c*/ 	.word	0x00000070


	//   ....[1]....
        /*0060*/ 	.word	0x00001a20


	//----- nvinfo : EIATTR_CBANK_PARAM_SIZE
	.align		4
.L_17:
        /*0064*/ 	.byte	0x03, 0x19
        /*0066*/ 	.short	0x0020


	//----- nvinfo : EIATTR_PARAM_CBANK
	.align		4
        /*0068*/ 	.byte	0x04, 0x0a
        /*006a*/ 	.short	(.L_19 - .L_18)
	.align		4
.L_18:
        /*006c*/ 	.word	index@(.nv.constant0._Z7encryptiPcS_S_)
        /*0070*/ 	.short	0x0380
        /*0072*/ 	.short	0x0020


	//----- nvinfo : EIATTR_SW_WAR
	.align		4
.L_19:
        /*0074*/ 	.byte	0x04, 0x36
        /*0076*/ 	.short	(.L_21 - .L_20)
.L_20:
        /*0078*/ 	.word	0x00000008
.L_21:


//--------------------- .nv.callgraph             --------------------------
	.section	.nv.callgraph,"",@"SHT_CUDA_CALLGRAPH"
	.align	4
	.sectionentsize	8
	.align		4
        /*0000*/ 	.word	0x00000000
	.align		4
        /*0004*/ 	.word	0xffffffff
	.align		4
        /*0008*/ 	.word	0x00000000
	.align		4
        /*000c*/ 	.word	0xfffffffe
	.align		4
        /*0010*/ 	.word	0x00000000
	.align		4
        /*0014*/ 	.word	0xfffffffd
	.align		4
        /*0018*/ 	.word	0x00000000
	.align		4
        /*001c*/ 	.word	0xfffffffc


//--------------------- .text._Z7encryptiPcS_S_   --------------------------
	.section	.text._Z7encryptiPcS_S_,"ax",@progbits
	.align	128
        .global         _Z7encryptiPcS_S_
        .type           _Z7encryptiPcS_S_,@function
        .size           _Z7encryptiPcS_S_,(.L_x_1 - _Z7encryptiPcS_S_)
        .other          _Z7encryptiPcS_S_,@"STO_CUDA_ENTRY STV_DEFAULT"
_Z7encryptiPcS_S_:
.text._Z7encryptiPcS_S_:
[----:B------:R-:W-:Y:S01]  /*0000*/  LDC R1, c[0x0][0x37c] ;  /* 0x0000df00ff017b82 */ /* 0x000fe20000000800 */
[----:B------:R-:W0:Y:S07]  /*0010*/  S2R R3, SR_TID.X ;  /* 0x0000000000037919 */ /* 0x000e2e0000002100 */
[----:B------:R-:W0:Y:S01]  /*0020*/  S2UR UR4, SR_CTAID.X ;  /* 0x00000000000479c3 */ /* 0x000e220000002500 */
[----:B------:R-:W1:Y:S07]  /*0030*/  LDCU UR5, c[0x0][0x380] ;  /* 0x00007000ff0577ac */ /* 0x000e6e0008000800 */
[----:B------:R-:W0:Y:S02]  /*0040*/  LDC R2, c[0x0][0x360] ;  /* 0x0000d800ff027b82 */ /* 0x000e240000000800 */
[----:B0-----:R-:W-:-:S05]  /*0050*/  IMAD R2, R2, UR4, R3 ;  /* 0x0000000402027c24 */ /* 0x001fca000f8e0203 */
[----:B-1----:R-:W-:-:S13]  /*0060*/  ISETP.GE.AND P0, PT, R2, UR5, PT ;  /* 0x0000000502007c0c */ /* 0x002fda000bf06270 */
[----:B------:R-:W-:Y:S05]  /*0070*/  @P0 EXIT ;  /* 0x000000000000094d */ /* 0x000fea0003800000 */
[----:B------:R-:W0:Y:S01]  /*0080*/  LDCU.64 UR6, c[0x0][0x388] ;  /* 0x00007100ff0677ac */ /* 0x000e220008000a00 */
[----:B------:R-:W-:Y:S01]  /*0090*/  SHF.R.S32.HI R3, RZ, 0x1f, R2 ;  /* 0x0000001fff037819 */ /* 0x000fe20000011402 */
[----:B------:R-:W1:Y:S01]  /*00a0*/  LDCU.128 UR8, c[0x0][0x390] ;  /* 0x00007200ff0877ac */ /* 0x000e620008000c00 */
[----:B------:R-:W2:Y:S01]  /*00b0*/  LDCU.64 UR4, c[0x0][0x358] ;  /* 0x00006b00ff0477ac */ /* 0x000ea20008000a00 */
[C---:B0-----:R-:W-:Y:S02]  /*00c0*/  IADD3 R6, P0, PT, R2.reuse, UR6, RZ ;  /* 0x0000000602067c10 */ /* 0x041fe4000ff1e0ff */
[----:B-1----:R-:W-:Y:S02]  /*00d0*/  IADD3 R4, P1, PT, R2, UR8, RZ ;  /* 0x0000000802047c10 */ /* 0x002fe4000ff3e0ff */
[C---:B------:R-:W-:Y:S02]  /*00e0*/  IADD3.X R7, PT, PT, R3.reuse, UR7, RZ, P0, !PT ;  /* 0x0000000703077c10 */ /* 0x040fe400087fe4ff */
[----:B------:R-:W-:-:S03]  /*00f0*/  IADD3.X R5, PT, PT, R3, UR9, RZ, P1, !PT ;  /* 0x0000000903057c10 */ /* 0x000fc60008ffe4ff */
[----:B--2---:R-:W2:Y:S04]  /*0100*/  LDG.E.U8 R0, desc[UR4][R6.64] ;  /* 0x0000000406007981 */ /* 0x004ea8000c1e1100 */
[----:B------:R-:W2:Y:S01]  /*0110*/  LDG.E.U8 R9, desc[UR4][R4.64] ;  /* 0x0000000404097981 */ /* 0x000ea2000c1e1100 */
[----:B------:R-:W-:-:S04]  /*0120*/  IADD3 R2, P0, PT, R2, UR10, RZ ;  /* 0x0000000a02027c10 */ /* 0x000fc8000ff1e0ff */
[----:B------:R-:W-:Y:S02]  /*0130*/  IADD3.X R3, PT, PT, R3, UR11, RZ, P0, !PT ;  /* 0x0000000b03037c10 */ /* 0x000fe400087fe4ff */
[----:B--2---:R-:W-:-:S05]  /*0140*/  LOP3.LUT R9, R9, R0, RZ, 0x3c, !PT ;  /* 0x0000000009097212 */ /* 0x004fca00078e3cff */
[----:B------:R0:W-:Y:S04]  /*0150*/  STG.E.U8 desc[UR4][R2.64], R9 ;  /* 0x0000000902007986 */ /* 0x0001e8000c101104 */
[----:B------:R-:W2:Y:S04]  /*0160*/  LDG.E.U8 R0, desc[UR4][R6.64] ;  /* 0x0000000406007981 */ /* 0x000ea8000c1e1100 */
[----:B------:R-:W2:Y:S02]  /*0170*/  LDG.E.U8 R11, desc[UR4][R4.64] ;  /* 0x00000004040b7981 */ /* 0x000ea4000c1e1100 */
[----:B--2---:R-:W-:-:S05]  /*0180*/  LOP3.LUT R11, R11, R0, RZ, 0x3c, !PT ;  /* 0x000000000b0b7212 */ /* 0x004fca00078e3cff */
[----:B------:R1:W-:Y:S04]  /*0190*/  STG.E.U8 desc[UR4][R2.64], R11 ;  /* 0x0000000b02007986 */ /* 0x0003e8000c101104 */
[----:B------:R-:W2:Y:S04]  /*01a0*/  LDG.E.U8 R0, desc[UR4][R6.64] ;  /* 0x0000000406007981 */ /* 0x000ea8000c1e1100 */
[----:B------:R-:W2:Y:S02]  /*01b0*/  LDG.E.U8 R13, desc[UR4][R4.64] ;  /* 0x00000004040d7981 */ /* 0x000ea4000c1e1100 */
[----:B--2---:R-:W-:-:S05]  /*01c0*/  LOP3.LUT R13, R13, R0, RZ, 0x3c, !PT ;  /* 0x000000000d0d7212 */ /* 0x004fca00078e3cff */
[----:B------:R2:W-:Y:S04]  /*01d0*/  STG.E.U8 desc[UR4][R2.64], R13 ;  /* 0x0000000d02007986 */ /* 0x0005e8000c101104 */
[----:B------:R-:W3:Y:S04]  /*01e0*/  LDG.E.U8 R0, desc[UR4][R6.64] ;  /* 0x0000000406007981 */ /* 0x000ee8000c1e1100 */
[----:B------:R-:W3:Y:S02]  /*01f0*/  LDG.E.U8 R15, desc[UR4][R4.64] ;  /* 0x00000004040f7981 */ /* 0x000ee4000c1e1100 */
[----:B---3--:R-:W-:-:S05]  /*0200*/  LOP3.LUT R15, R15, R0, RZ, 0x3c, !PT ;  /* 0x000000000f0f7212 */ /* 0x008fca00078e3cff */
[----:B------:R3:W-:Y:S04]  /*0210*/  STG.E.U8 desc[UR4][R2.64], R15 ;  /* 0x0000000f02007986 */ /* 0x0007e8000c101104 */
[----:B------:R-:W4:Y:S04]  /*0220*/  LDG.E.U8 R0, desc[UR4][R6.64] ;  /* 0x0000000406007981 */ /* 0x000f28000c1e1100 */
[----:B0-----:R-:W4:Y:S02]  /*0230*/  LDG.E.U8 R9, desc[UR4][R4.64] ;  /* 0x0000000404097981 */ /* 0x001f24000c1e1100 */
[----:B----4-:R-:W-:-:S05]  /*0240*/  LOP3.LUT R9, R9, R0, RZ, 0x3c, !PT ;  /* 0x0000000009097212 */ /* 0x010fca00078e3cff */
[----:B------:R0:W-:Y:S04]  /*0250*/  STG.E.U8 desc[UR4][R2.64], R9 ;  /* 0x0000000902007986 */ /* 0x0001e8000c101104 */
[----:B------:R-:W4:Y:S04]  /*0260*/  LDG.E.U8 R0, desc[UR4][R6.64] ;  /* 0x0000000406007981 */ /* 0x000f28000c1e1100 */
[----:B-1----:R-:W4:Y:S02]  /*0270*/  LDG.E.U8 R11, desc[UR4][R4.64] ;  /* 0x00000004040b7981 */ /* 0x002f24000c1e1100 */
[----:B----4-:R-:W-:-:S05]  /*0280*/  LOP3.LUT R11, R11, R0, RZ, 0x3c, !PT ;  /* 0x000000000b0b7212 */ /* 0x010fca00078e3cff */
[----:B------:R1:W-:Y:S04]  /*0290*/  STG.E.U8 desc[UR4][R2.64], R11 ;  /* 0x0000000b02007986 */ /* 0x0003e8000c101104 */
[----:B------:R-:W4:Y:S04]  /*02a0*/  LDG.E.U8 R0, desc[UR4][R6.64] ;  /* 0x0000000406007981 */ /* 0x000f28000c1e1100 */
[----:B--2---:R-:W4:Y:S02]  /*02b0*/  LDG.E.U8 R13, desc[UR4][R4.64] ;  /* 0x00000004040d7981 */ /* 0x004f24000c1e1100 */
[----:B----4-:R-:W-:-:S05]  /*02c0*/  LOP3.LUT R13, R13, R0, RZ, 0x3c, !PT ;  /* 0x000000000d0d7212 */ /* 0x010fca00078e3cff */
[----:B------:R2:W-:Y:S04]  /*02d0*/  STG.E.U8 desc[UR4][R2.64], R13 ;  /* 0x0000000d02007986 */ /* 0x0005e8000c101104 */
[----:B------:R-:W4:Y:S04]  /*02e0*/  LDG.E.U8 R0, desc[UR4][R6.64] ;  /* 0x0000000406007981 */ /* 0x000f28000c1e1100 */
[----:B---3--:R-:W4:Y:S02]  /*02f0*/  LDG.E.U8 R15, desc[UR4][R4.64] ;  /* 0x00000004040f7981 */ /* 0x008f24000c1e1100 */
[----:B----4-:R-:W-:-:S05]  /*0300*/  LOP3.LUT R15, R15, R0, RZ, 0x3c, !PT ;  /* 0x000000000f0f7212 */ /* 0x010fca00078e3cff */
        /* <DEDUP_REMOVED lines=356> */
[----:B------:R-:W-:Y:S04]  /*1950*/  STG.E.U8 desc[UR4][R2.64], R9 ;  /* 0x0000000902007986 */ /* 0x000fe8000c101104 */
[----:B------:R-:W4:Y:S04]  /*1960*/  LDG.E.U8 R0, desc[UR4][R6.64] ;  /* 0x0000000406007981 */ /* 0x000f28000c1e1100 */
[----:B-1----:R-:W4:Y:S02]  /*1970*/  LDG.E.U8 R11, desc[UR4][R4.64] ;  /* 0x00000004040b7981 */ /* 0x002f24000c1e1100 */
[----:B----4-:R-:W-:-:S05]  /*1980*/  LOP3.LUT R11, R11, R0, RZ, 0x3c, !PT ;  /* 0x000000000b0b7212 */ /* 0x010fca00078e3cff */
[----:B------:R-:W-:Y:S04]  /*1990*/  STG.E.U8 desc[UR4][R2.64], R11 ;  /* 0x0000000b02007986 */ /* 0x000fe8000c101104 */
[----:B------:R-:W4:Y:S04]  /*19a0*/  LDG.E.U8 R0, desc[UR4][R6.64] ;  /* 0x0000000406007981 */ /* 0x000f28000c1e1100 */
[----:B--2---:R-:W4:Y:S02]  /*19b0*/  LDG.E.U8 R13, desc[UR4][R4.64] ;  /* 0x00000004040d7981 */ /* 0x004f24000c1e1100 */
[----:B----4-:R-:W-:-:S05]  /*19c0*/  LOP3.LUT R13, R13, R0, RZ, 0x3c, !PT ;  /* 0x000000000d0d7212 */ /* 0x010fca00078e3cff */
[----:B------:R-:W-:Y:S04]  /*19d0*/  STG.E.U8 desc[UR4][R2.64], R13 ;  /* 0x0000000d02007986 */ /* 0x000fe8000c101104 */
[----:B------:R-:W2:Y:S04]  /*19e0*/  LDG.E.U8 R0, desc[UR4][R6.64] ;  /* 0x0000000406007981 */ /* 0x000ea8000c1e1100 */
[----:B---3--:R-:W2:Y:S02]  /*19f0*/  LDG.E.U8 R15, desc[UR4][R4.64] ;  /* 0x00000004040f7981 */ /* 0x008ea4000c1e1100 */
[----:B--2---:R-:W-:-:S05]  /*1a00*/  LOP3.LUT R15, R15, R0, RZ, 0x3c, !PT ;  /* 0x000000000f0f7212 */ /* 0x004fca00078e3cff */
[----:B------:R-:W-:Y:S01]  /*1a10*/  STG.E.U8 desc[UR4][R2.64], R15 ;  /* 0x0000000f02007986 */ /* 0x000fe2000c101104 */
[----:B------:R-:W-:Y:S05]  /*1a20*/  EXIT ;  /* 0x000000000000794d */ /* 0x000fea0003800000 */
.L_x_0:
[----:B------:R-:W-:-:S00]  /*1a30*/  BRA `(.L_x_0) ;  /* 0xfffffffc00fc7947 */ /* 0x000fc0000383ffff */
[----:B------:R-:W-:-:S00]  /*1a40*/  NOP ;  /* 0x0000000000007918 */ /* 0x000fc00000000000 */
        /* <DEDUP_REMOVED lines=11> */
.L_x_1:


//--------------------- .nv.shared.reserved.0     --------------------------
	.section	.nv.shared.reserved.0,"aw",@nobits
	.weak		__nv_reservedSMEM_offset_0_alias
	.size		__nv_reservedSMEM_offset_0_alias, 0, 64
	.other		__nv_reservedSMEM_offset_0_alias,@"STO_CUDA_RESERVED_SHARED STV_DEFAULT"
__nv_reservedSMEM_offset_0_alias:
	.zero		0
	.zero		64


//--------------------- .nv.constant0._Z7encryptiPcS_S_ --------------------------
	.section	.nv.constant0._Z7encryptiPcS_S_,"a",@progbits
	.sectionflags	@""
	.align	4
.nv.constant0._Z7encryptiPcS_S_:
	.zero		928


//--------------------- SYMBOLS --------------------------

	.type		.nv.reservedSmem.offset0,@object
	.size		.nv.reservedSmem.offset0,0x4
